//
// Generated by NVIDIA NVVM Compiler
//
// Compiler Build ID: CL-36424714
// Cuda compilation tools, release 13.0, V13.0.88
// Based on NVVM 20.0.0
//

.version 9.0
.target sm_100
.address_size 64

	// .globl	_Z13kernel_gl_memPiS_
.const .align 4 .b8 add_list_ct[40000];

.visible .entry _Z13kernel_gl_memPiS_(
	.param .u64 .ptr .align 1 _Z13kernel_gl_memPiS__param_0,
	.param .u64 .ptr .align 1 _Z13kernel_gl_memPiS__param_1
)
{
	.reg .pred 	%p<3>;
	.reg .b32 	%r<44>;
	.reg .b64 	%rd<11>;

	ld.param.u64 	%rd5, [_Z13kernel_gl_memPiS__param_0];
	ld.param.u64 	%rd6, [_Z13kernel_gl_memPiS__param_1];
	mov.u32 	%r7, %ctaid.x;
	mov.u32 	%r8, %tid.x;
	mov.u32 	%r9, %ntid.x;
	mad.lo.s32 	%r1, %r8, %r9, %r7;
	setp.gt.s32 	%p1, %r1, 9999;
	@%p1 bra 	$L__BB0_3;
	cvta.to.global.u64 	%rd7, %rd5;
	mul.wide.s32 	%rd8, %r1, 4;
	add.s64 	%rd1, %rd7, %rd8;
	ld.global.u32 	%r42, [%rd1];
	cvta.to.global.u64 	%rd9, %rd6;
	add.s64 	%rd10, %rd9, 32;
	mov.b32 	%r43, 0;
$L__BB0_2:
	ld.global.u32 	%r11, [%rd10+-32];
	add.s32 	%r12, %r11, %r42;
	st.global.u32 	[%rd1], %r12;
	ld.global.u32 	%r13, [%rd10+-28];
	add.s32 	%r14, %r13, %r12;
	st.global.u32 	[%rd1], %r14;
	ld.global.u32 	%r15, [%rd10+-24];
	add.s32 	%r16, %r15, %r14;
	st.global.u32 	[%rd1], %r16;
	ld.global.u32 	%r17, [%rd10+-20];
	add.s32 	%r18, %r17, %r16;
	st.global.u32 	[%rd1], %r18;
	ld.global.u32 	%r19, [%rd10+-16];
	add.s32 	%r20, %r19, %r18;
	st.global.u32 	[%rd1], %r20;
	ld.global.u32 	%r21, [%rd10+-12];
	add.s32 	%r22, %r21, %r20;
	st.global.u32 	[%rd1], %r22;
	ld.global.u32 	%r23, [%rd10+-8];
	add.s32 	%r24, %r23, %r22;
	st.global.u32 	[%rd1], %r24;
	ld.global.u32 	%r25, [%rd10+-4];
	add.s32 	%r26, %r25, %r24;
	st.global.u32 	[%rd1], %r26;
	ld.global.u32 	%r27, [%rd10];
	add.s32 	%r28, %r27, %r26;
	st.global.u32 	[%rd1], %r28;
	ld.global.u32 	%r29, [%rd10+4];
	add.s32 	%r30, %r29, %r28;
	st.global.u32 	[%rd1], %r30;
	ld.global.u32 	%r31, [%rd10+8];
	add.s32 	%r32, %r31, %r30;
	st.global.u32 	[%rd1], %r32;
	ld.global.u32 	%r33, [%rd10+12];
	add.s32 	%r34, %r33, %r32;
	st.global.u32 	[%rd1], %r34;
	ld.global.u32 	%r35, [%rd10+16];
	add.s32 	%r36, %r35, %r34;
	st.global.u32 	[%rd1], %r36;
	ld.global.u32 	%r37, [%rd10+20];
	add.s32 	%r38, %r37, %r36;
	st.global.u32 	[%rd1], %r38;
	ld.global.u32 	%r39, [%rd10+24];
	add.s32 	%r40, %r39, %r38;
	st.global.u32 	[%rd1], %r40;
	ld.global.u32 	%r41, [%rd10+28];
	add.s32 	%r42, %r41, %r40;
	st.global.u32 	[%rd1], %r42;
	add.s32 	%r43, %r43, 16;
	add.s64 	%rd10, %rd10, 64;
	setp.ne.s32 	%p2, %r43, 10000;
	@%p2 bra 	$L__BB0_2;
$L__BB0_3:
	ret;

}
	// .globl	_Z14kernel_reg_memPiS_
.visible .entry _Z14kernel_reg_memPiS_(
	.param .u64 .ptr .align 1 _Z14kernel_reg_memPiS__param_0,
	.param .u64 .ptr .align 1 _Z14kernel_reg_memPiS__param_1
)
{
	.reg .pred 	%p<3>;
	.reg .b32 	%r<44>;
	.reg .b64 	%rd<11>;

	ld.param.u64 	%rd5, [_Z14kernel_reg_memPiS__param_0];
	ld.param.u64 	%rd6, [_Z14kernel_reg_memPiS__param_1];
	mov.u32 	%r7, %ctaid.x;
	mov.u32 	%r8, %tid.x;
	mov.u32 	%r9, %ntid.x;
	mad.lo.s32 	%r1, %r8, %r9, %r7;
	setp.gt.s32 	%p1, %r1, 9999;
	@%p1 bra 	$L__BB1_4;
	cvta.to.global.u64 	%rd7, %rd5;
	mul.wide.s32 	%rd8, %r1, 4;
	add.s64 	%rd1, %rd7, %rd8;
	ld.global.u32 	%r43, [%rd1];
	cvta.to.global.u64 	%rd9, %rd6;
	add.s64 	%rd10, %rd9, 32;
	mov.b32 	%r42, 0;
$L__BB1_2:
	ld.global.u32 	%r11, [%rd10+-32];
	add.s32 	%r12, %r11, %r43;
	ld.global.u32 	%r13, [%rd10+-28];
	add.s32 	%r14, %r13, %r12;
	ld.global.u32 	%r15, [%rd10+-24];
	add.s32 	%r16, %r15, %r14;
	ld.global.u32 	%r17, [%rd10+-20];
	add.s32 	%r18, %r17, %r16;
	ld.global.u32 	%r19, [%rd10+-16];
	add.s32 	%r20, %r19, %r18;
	ld.global.u32 	%r21, [%rd10+-12];
	add.s32 	%r22, %r21, %r20;
	ld.global.u32 	%r23, [%rd10+-8];
	add.s32 	%r24, %r23, %r22;
	ld.global.u32 	%r25, [%rd10+-4];
	add.s32 	%r26, %r25, %r24;
	ld.global.u32 	%r27, [%rd10];
	add.s32 	%r28, %r27, %r26;
	ld.global.u32 	%r29, [%rd10+4];
	add.s32 	%r30, %r29, %r28;
	ld.global.u32 	%r31, [%rd10+8];
	add.s32 	%r32, %r31, %r30;
	ld.global.u32 	%r33, [%rd10+12];
	add.s32 	%r34, %r33, %r32;
	ld.global.u32 	%r35, [%rd10+16];
	add.s32 	%r36, %r35, %r34;
	ld.global.u32 	%r37, [%rd10+20];
	add.s32 	%r38, %r37, %r36;
	ld.global.u32 	%r39, [%rd10+24];
	add.s32 	%r40, %r39, %r38;
	ld.global.u32 	%r41, [%rd10+28];
	add.s32 	%r43, %r41, %r40;
	add.s32 	%r42, %r42, 16;
	add.s64 	%rd10, %rd10, 64;
	setp.ne.s32 	%p2, %r42, 10000;
	@%p2 bra 	$L__BB1_2;
	st.global.u32 	[%rd1], %r43;
$L__BB1_4:
	ret;

}


// ===== COMPILED SASS (sm_100) =====

	.target	sm_100

	.elftype	@"ET_EXEC"


//--------------------- .note.nv.tkinfo           --------------------------
	.section	.note.nv.tkinfo,"",@"SHT_NOTE"
	.sectionflags	@"SHF_NOTE_NV_TKINFO"
	.tkinfo
        /*0018*/ 	.word	0x00000002
        /*0030*/ 	.string	""
        /*0030*/ 	.string	"ptxas"
        /*0030*/ 	.string	"Cuda compilation tools, release 13.0, V13.0.88"
        /*0030*/ 	.string	"Build cuda_13.0.r13.0/compiler.36424714_0"
        /*0030*/ 	.string	"-arch sm_100 -m 64 "



//--------------------- .note.nv.cuinfo           --------------------------
	.section	.note.nv.cuinfo,"",@"SHT_NOTE"
	.sectionflags	@"SHF_NOTE_NV_CUINFO"
        /*0018*/ 	.short	0x0002
        /*001a*/ 	.short	0x0064
        /*001c*/ 	.short	0x0082
	.zero		2


//--------------------- .nv.info                  --------------------------
	.section	.nv.info,"",@"SHT_CUDA_INFO"
	.align	4


	//----- nvinfo : EIATTR_REGCOUNT
	.align		4
        /*0000*/ 	.byte	0x04, 0x2f
        /*0002*/ 	.short	(.L_2 - .L_1)
	.align		4
.L_1:
        /*0004*/ 	.word	index@(_Z13kernel_gl_memPiS_)
        /*0008*/ 	.word	0x00000012


	//----- nvinfo : EIATTR_FRAME_SIZE
	.align		4
.L_2:
        /*000c*/ 	.byte	0x04, 0x11
        /*000e*/ 	.short	(.L_4 - .L_3)
	.align		4
.L_3:
        /*0010*/ 	.word	index@(_Z13kernel_gl_memPiS_)
        /*0014*/ 	.word	0x00000000


	//----- nvinfo : EIATTR_REGCOUNT
	.align		4
.L_4:
        /*0018*/ 	.byte	0x04, 0x2f
        /*001a*/ 	.short	(.L_6 - .L_5)
	.align		4
.L_5:
        /*001c*/ 	.word	index@(_Z14kernel_reg_memPiS_)
        /*0020*/ 	.word	0x0000001e


	//----- nvinfo : EIATTR_FRAME_SIZE
	.align		4
.L_6:
        /*0024*/ 	.byte	0x04, 0x11
        /*0026*/ 	.short	(.L_8 - .L_7)
	.align		4
.L_7:
        /*0028*/ 	.word	index@(_Z14kernel_reg_memPiS_)
        /*002c*/ 	.word	0x00000000


	//----- nvinfo : EIATTR_MIN_STACK_SIZE
	.align		4
.L_8:
        /*0030*/ 	.byte	0x04, 0x12
        /*0032*/ 	.short	(.L_10 - .L_9)
	.align		4
.L_9:
        /*0034*/ 	.word	index@(_Z14kernel_reg_memPiS_)
        /*0038*/ 	.word	0x00000000


	//----- nvinfo : EIATTR_MIN_STACK_SIZE
	.align		4
.L_10:
        /*003c*/ 	.byte	0x04, 0x12
        /*003e*/ 	.short	(.L_12 - .L_11)
	.align		4
.L_11:
        /*0040*/ 	.word	index@(_Z13kernel_gl_memPiS_)
        /*0044*/ 	.word	0x00000000
.L_12:


//--------------------- .nv.compat                --------------------------
	.section	.nv.compat,"",@"SHT_CUDA_COMPAT_INFO"
	.align	4
        /*0000*/ 	.byte	0x02, 0x09, 0x00, 0x00, 0x02, 0x02, 0x01, 0x00, 0x02, 0x05, 0x05, 0x00, 0x03, 0x07, 0x01, 0x01
        /*0010*/ 	.byte	0x02, 0x03, 0x00, 0x00, 0x02, 0x06, 0x01, 0x00, 0x04, 0x0b, 0x08, 0x00, 0x09, 0x00, 0x00, 0x00
        /*0020*/ 	.byte	0x00, 0x00, 0x00, 0x00


//--------------------- .nv.info._Z14kernel_reg_memPiS_ --------------------------
	.section	.nv.info._Z14kernel_reg_memPiS_,"",@"SHT_CUDA_INFO"
	.sectionflags	@""
	.align	4


	//----- nvinfo : EIATTR_CUDA_API_VERSION
	.align		4
        /*0000*/ 	.byte	0x04, 0x37
        /*0002*/ 	.short	(.L_14 - .L_13)
.L_13:
        /*0004*/ 	.word	0x00000082


	//----- nvinfo : EIATTR_KPARAM_INFO
	.align		4
.L_14:
        /*0008*/ 	.byte	0x04, 0x17
        /*000a*/ 	.short	(.L_16 - .L_15)
.L_15:
        /*000c*/ 	.word	0x00000000
        /*0010*/ 	.short	0x0001
        /*0012*/ 	.short	0x0008
        /*0014*/ 	.byte	0x00, 0xf5, 0x21, 0x00


	//----- nvinfo : EIATTR_KPARAM_INFO
	.align		4
.L_16:
        /*0018*/ 	.byte	0x04, 0x17
        /*001a*/ 	.short	(.L_18 - .L_17)
.L_17:
        /*001c*/ 	.word	0x00000000
        /*0020*/ 	.short	0x0000
        /*0022*/ 	.short	0x0000
        /*0024*/ 	.byte	0x00, 0xf5, 0x21, 0x00


	//----- nvinfo : EIATTR_SPARSE_MMA_MASK
	.align		4
.L_18:
        /*0028*/ 	.byte	0x03, 0x50
        /*002a*/ 	.short	0x0000


	//----- nvinfo : EIATTR_MAXREG_COUNT
	.align		4
        /*002c*/ 	.byte	0x03, 0x1b
        /*002e*/ 	.short	0x00ff


	//----- nvinfo : EIATTR_MERCURY_ISA_VERSION
	.align		4
        /*0030*/ 	.byte	0x03, 0x5f
        /*0032*/ 	.short	0x0101


	//----- nvinfo : EIATTR_VRC_CTA_INIT_COUNT
	.align		4
        /*0034*/ 	.byte	0x02, 0x4a
	.zero		1
	.zero		1


	//----- nvinfo : EIATTR_EXIT_INSTR_OFFSETS
	.align		4
        /*0038*/ 	.byte	0x04, 0x1c
        /*003a*/ 	.short	(.L_20 - .L_19)


	//   ....[0]....
.L_19:
        /*003c*/ 	.word	0x00000060


	//   ....[1]....
        /*0040*/ 	.word	0x00000c10


	//----- nvinfo : EIATTR_CBANK_PARAM_SIZE
	.align		4
.L_20:
        /*0044*/ 	.byte	0x03, 0x19
        /*0046*/ 	.short	0x0010


	//----- nvinfo : EIATTR_PARAM_CBANK
	.align		4
        /*0048*/ 	.byte	0x04, 0x0a
        /*004a*/ 	.short	(.L_22 - .L_21)
	.align		4
.L_21:
        /*004c*/ 	.word	index@(.nv.constant0._Z14kernel_reg_memPiS_)
        /*0050*/ 	.short	0x0380
        /*0052*/ 	.short	0x0010


	//----- nvinfo : EIATTR_SW_WAR
	.align		4
.L_22:
        /*0054*/ 	.byte	0x04, 0x36
        /*0056*/ 	.short	(.L_24 - .L_23)
.L_23:
        /*0058*/ 	.word	0x00000008
.L_24:


//--------------------- .nv.info._Z13kernel_gl_memPiS_ --------------------------
	.section	.nv.info._Z13kernel_gl_memPiS_,"",@"SHT_CUDA_INFO"
	.sectionflags	@""
	.align	4


	//----- nvinfo : EIATTR_CUDA_API_VERSION
	.align		4
        /*0000*/ 	.byte	0x04, 0x37
        /*0002*/ 	.short	(.L_26 - .L_25)
.L_25:
        /*0004*/ 	.word	0x00000082


	//----- nvinfo : EIATTR_KPARAM_INFO
	.align		4
.L_26:
        /*0008*/ 	.byte	0x04, 0x17
        /*000a*/ 	.short	(.L_28 - .L_27)
.L_27:
        /*000c*/ 	.word	0x00000000
        /*0010*/ 	.short	0x0001
        /*0012*/ 	.short	0x0008
        /*0014*/ 	.byte	0x00, 0xf5, 0x21, 0x00


	//----- nvinfo : EIATTR_KPARAM_INFO
	.align		4
.L_28:
        /*0018*/ 	.byte	0x04, 0x17
        /*001a*/ 	.short	(.L_30 - .L_29)
.L_29:
        /*001c*/ 	.word	0x00000000
        /*0020*/ 	.short	0x0000
        /*0022*/ 	.short	0x0000
        /*0024*/ 	.byte	0x00, 0xf5, 0x21, 0x00


	//----- nvinfo : EIATTR_SPARSE_MMA_MASK
	.align		4
.L_30:
        /*0028*/ 	.byte	0x03, 0x50
        /*002a*/ 	.short	0x0000


	//----- nvinfo : EIATTR_MAXREG_COUNT
	.align		4
        /*002c*/ 	.byte	0x03, 0x1b
        /*002e*/ 	.short	0x00ff


	//----- nvinfo : EIATTR_MERCURY_ISA_VERSION
	.align		4
        /*0030*/ 	.byte	0x03, 0x5f
        /*0032*/ 	.short	0x0101


	//----- nvinfo : EIATTR_VRC_CTA_INIT_COUNT
	.align		4
        /*0034*/ 	.byte	0x02, 0x4a
	.zero		1
	.zero		1


	//----- nvinfo : EIATTR_EXIT_INSTR_OFFSETS
	.align		4
        /*0038*/ 	.byte	0x04, 0x1c
        /*003a*/ 	.short	(.L_32 - .L_31)


	//   ....[0]....
.L_31:
        /*003c*/ 	.word	0x00000060


	//   ....[1]....
        /*0040*/ 	.word	0x00001080


	//----- nvinfo : EIATTR_CBANK_PARAM_SIZE
	.align		4
.L_32:
        /*0044*/ 	.byte	0x03, 0x19
        /*0046*/ 	.short	0x0010


	//----- nvinfo : EIATTR_PARAM_CBANK
	.align		4
        /*0048*/ 	.byte	0x04, 0x0a
        /*004a*/ 	.short	(.L_34 - .L_33)
	.align		4
.L_33:
        /*004c*/ 	.word	index@(.nv.constant0._Z13kernel_gl_memPiS_)
        /*0050*/ 	.short	0x0380
        /*0052*/ 	.short	0x0010


	//----- nvinfo : EIATTR_SW_WAR
	.align		4
.L_34:
        /*0054*/ 	.byte	0x04, 0x36
        /*0056*/ 	.short	(.L_36 - .L_35)
.L_35:
        /*0058*/ 	.word	0x00000008
.L_36:


//--------------------- .nv.callgraph             --------------------------
	.section	.nv.callgraph,"",@"SHT_CUDA_CALLGRAPH"
	.align	4
	.sectionentsize	8
	.align		4
        /*0000*/ 	.word	0x00000000
	.align		4
        /*0004*/ 	.word	0xffffffff
	.align		4
        /*0008*/ 	.word	0x00000000
	.align		4
        /*000c*/ 	.word	0xfffffffe
	.align		4
        /*0010*/ 	.word	0x00000000
	.align		4
        /*0014*/ 	.word	0xfffffffd
	.align		4
        /*0018*/ 	.word	0x00000000
	.align		4
        /*001c*/ 	.word	0xfffffffc


//--------------------- .nv.constant3             --------------------------
	.section	.nv.constant3,"a",@progbits
	.align	4
.nv.constant3:
	.type		add_list_ct,@object
	.size		add_list_ct,(.L_0 - add_list_ct)
add_list_ct:
	.zero		40000
.L_0:


//--------------------- .text._Z14kernel_reg_memPiS_ --------------------------
	.section	.text._Z14kernel_reg_memPiS_,"ax",@progbits
	.align	128
        .global         _Z14kernel_reg_memPiS_
        .type           _Z14kernel_reg_memPiS_,@function
        .size           _Z14kernel_reg_memPiS_,(.L_x_4 - _Z14kernel_reg_memPiS_)
        .other          _Z14kernel_reg_memPiS_,@"STO_CUDA_ENTRY STV_DEFAULT"
_Z14kernel_reg_memPiS_:
.text._Z14kernel_reg_memPiS_:
[----:B------:R-:W-:Y:S01]  /*0000*/  LDC R1, c[0x0][0x37c] ;  /* 0x0000df00ff017b82 */ /* 0x000fe20000000800 */
[----:B------:R-:W0:Y:S07]  /*0010*/  S2R R7, SR_TID.X ;  /* 0x0000000000077919 */ /* 0x000e2e0000002100 */
[----:B------:R-:W0:Y:S08]  /*0020*/  S2UR UR4, SR_CTAID.X ;  /* 0x00000000000479c3 */ /* 0x000e300000002500 */
[----:B------:R-:W0:Y:S02]  /*0030*/  LDC R0, c[0x0][0x360] ;  /* 0x0000d800ff007b82 */ /* 0x000e240000000800 */
[----:B0-----:R-:W-:-:S05]  /*0040*/  IMAD R7, R7, R0, UR4 ;  /* 0x0000000407077e24 */ /* 0x001fca000f8e0200 */
[----:B------:R-:W-:-:S13]  /*0050*/  ISETP.GT.AND P0, PT, R7, 0x270f, PT ;  /* 0x0000270f0700780c */ /* 0x000fda0003f04270 */
[----:B------:R-:W-:Y:S05]  /*0060*/  @P0 EXIT ;  /* 0x000000000000094d */ /* 0x000fea0003800000 */
[----:B------:R-:W0:Y:S01]  /*0070*/  LDC.64 R2, c[0x0][0x380] ;  /* 0x0000e000ff027b82 */ /* 0x000e220000000a00 */
[----:B------:R-:W1:Y:S01]  /*0080*/  LDCU.64 UR6, c[0x0][0x358] ;  /* 0x00006b00ff0677ac */ /* 0x000e620008000a00 */
[----:B------:R-:W2:Y:S06]  /*0090*/  LDCU.64 UR4, c[0x0][0x388] ;  /* 0x00007100ff0477ac */ /* 0x000eac0008000a00 */
[----:B------:R-:W3:Y:S01]  /*00a0*/  LDC.64 R4, c[0x0][0x388] ;  /* 0x0000e200ff047b82 */ /* 0x000ee20000000a00 */
[----:B0-----:R-:W-:-:S05]  /*00b0*/  IMAD.WIDE R2, R7, 0x4, R2 ;  /* 0x0000000407027825 */ /* 0x001fca00078e0202 */
[----:B-1----:R-:W4:Y:S04]  /*00c0*/  LDG.E R6, desc[UR6][R2.64] ;  /* 0x0000000602067981 */ /* 0x002f28000c1e1900 */
[----:B---3--:R-:W4:Y:S04]  /*00d0*/  LDG.E R7, desc[UR6][R4.64] ;  /* 0x0000000604077981 */ /* 0x008f28000c1e1900 */
[----:B------:R-:W4:Y:S04]  /*00e0*/  LDG.E R8, desc[UR6][R4.64+0x4] ;  /* 0x0000040604087981 */ /* 0x000f28000c1e1900 */
[----:B------:R-:W3:Y:S04]  /*00f0*/  LDG.E R9, desc[UR6][R4.64+0x8] ;  /* 0x0000080604097981 */ /* 0x000ee8000c1e1900 */
[----:B------:R-:W3:Y:S04]  /*0100*/  LDG.E R10, desc[UR6][R4.64+0xc] ;  /* 0x00000c06040a7981 */ /* 0x000ee8000c1e1900 */
[----:B------:R-:W5:Y:S04]  /*0110*/  LDG.E R11, desc[UR6][R4.64+0x10] ;  /* 0x00001006040b7981 */ /* 0x000f68000c1e1900 */
        /* <DEDUP_REMOVED lines=10> */
[----:B------:R0:W5:Y:S01]  /*01c0*/  LDG.E R23, desc[UR6][R4.64+0x3c] ;  /* 0x00003c0604177981 */ /* 0x000162000c1e1900 */
[----:B--2---:R-:W-:-:S04]  /*01d0*/  UIADD3 UR4, UP0, UPT, UR4, 0x20, URZ ;  /* 0x0000002004047890 */ /* 0x004fc8000ff1e0ff */
[----:B------:R-:W-:-:S04]  /*01e0*/  UIADD3 UR4, UP1, UPT, UR4, 0x40, URZ ;  /* 0x0000004004047890 */ /* 0x000fc8000ff3e0ff */
[----:B------:R-:W-:Y:S02]  /*01f0*/  UIADD3.X UR5, UPT, UPT, URZ, URZ, UR5, UP1, UP0 ;  /* 0x000000ffff057290 */ /* 0x000fe40008fe0405 */
[----:B0-----:R-:W-:Y:S01]  /*0200*/  IMAD.U32 R4, RZ, RZ, UR4 ;  /* 0x00000004ff047e24 */ /* 0x001fe2000f8e00ff */
[----:B------:R-:W-:-:S03]  /*0210*/  UMOV UR4, 0x10 ;  /* 0x0000001000047882 */ /* 0x000fc60000000000 */
[----:B------:R-:W-:Y:S01]  /*0220*/  IMAD.U32 R5, RZ, RZ, UR5 ;  /* 0x00000005ff057e24 */ /* 0x000fe2000f8e00ff */
[----:B----4-:R-:W-:-:S04]  /*0230*/  IADD3 R6, PT, PT, R8, R7, R6 ;  /* 0x0000000708067210 */ /* 0x010fc80007ffe006 */
[----:B---3--:R-:W-:-:S04]  /*0240*/  IADD3 R6, PT, PT, R10, R9, R6 ;  /* 0x000000090a067210 */ /* 0x008fc80007ffe006 */
[----:B-----5:R-:W-:-:S04]  /*0250*/  IADD3 R6, PT, PT, R12, R11, R6 ;  /* 0x0000000b0c067210 */ /* 0x020fc80007ffe006 */
[----:B------:R-:W-:-:S04]  /*0260*/  IADD3 R6, PT, PT, R14, R13, R6 ;  /* 0x0000000d0e067210 */ /* 0x000fc80007ffe006 */
[----:B------:R-:W-:-:S04]  /*0270*/  IADD3 R6, PT, PT, R16, R15, R6 ;  /* 0x0000000f10067210 */ /* 0x000fc80007ffe006 */
[----:B------:R-:W-:-:S04]  /*0280*/  IADD3 R6, PT, PT, R18, R17, R6 ;  /* 0x0000001112067210 */ /* 0x000fc80007ffe006 */
[----:B------:R-:W-:-:S04]  /*0290*/  IADD3 R19, PT, PT, R20, R19, R6 ;  /* 0x0000001314137210 */ /* 0x000fc80007ffe006 */
[----:B------:R-:W-:-:S07]  /*02a0*/  IADD3 R23, PT, PT, R23, R0, R19 ;  /* 0x0000000017177210 */ /* 0x000fce0007ffe013 */
.L_x_0:
[----:B------:R-:W2:Y:S04]  /*02b0*/  LDG.E R20, desc[UR6][R4.64+-0x20] ;  /* 0xffffe00604147981 */ /* 0x000ea8000c1e1900 */
[----:B------:R-:W2:Y:S04]  /*02c0*/  LDG.E R22, desc[UR6][R4.64+-0x1c] ;  /* 0xffffe40604167981 */ /* 0x000ea8000c1e1900 */
[----:B------:R-:W3:Y:S04]  /*02d0*/  LDG.E R27, desc[UR6][R4.64+-0x18] ;  /* 0xffffe806041b7981 */ /* 0x000ee8000c1e1900 */
[----:B------:R-:W3:Y:S04]  /*02e0*/  LDG.E R24, desc[UR6][R4.64+-0x14] ;  /* 0xffffec0604187981 */ /* 0x000ee8000c1e1900 */
[----:B------:R-:W4:Y:S04]  /*02f0*/  LDG.E R18, desc[UR6][R4.64+-0x10] ;  /* 0xfffff00604127981 */ /* 0x000f28000c1e1900 */
[----:B------:R-:W4:Y:S04]  /*0300*/  LDG.E R21, desc[UR6][R4.64+-0xc] ;  /* 0xfffff40604157981 */ /* 0x000f28000c1e1900 */
        /* <DEDUP_REMOVED lines=14> */
[----:B------:R-:W5:Y:S01]  /*03f0*/  LDG.E R25, desc[UR6][R4.64+0x34] ;  /* 0x0000340604197981 */ /* 0x000f62000c1e1900 */
[----:B--2---:R-:W-:-:S03]  /*0400*/  IADD3 R20, PT, PT, R22, R20, R23 ;  /* 0x0000001416147210 */ /* 0x004fc60007ffe017 */
[----:B------:R-:W2:Y:S04]  /*0410*/  LDG.E R22, desc[UR6][R4.64+0x30] ;  /* 0x0000300604167981 */ /* 0x000ea8000c1e1900 */
[----:B------:R-:W2:Y:S01]  /*0420*/  LDG.E R23, desc[UR6][R4.64+0x3c] ;  /* 0x00003c0604177981 */ /* 0x000ea2000c1e1900 */
[----:B---3--:R-:W-:-:S03]  /*0430*/  IADD3 R24, PT, PT, R24, R27, R20 ;  /* 0x0000001b18187210 */ /* 0x008fc60007ffe014 */
[----:B------:R-:W3:Y:S01]  /*0440*/  LDG.E R20, desc[UR6][R4.64+0x38] ;  /* 0x0000380604147981 */ /* 0x000ee2000c1e1900 */
[----:B----4-:R-:W-:-:S03]  /*0450*/  IADD3 R24, PT, PT, R21, R18, R24 ;  /* 0x0000001215187210 */ /* 0x010fc60007ffe018 */
[----:B------:R-:W4:Y:S04]  /*0460*/  LDG.E R18, desc[UR6][R4.64+0x40] ;  /* 0x0000400604127981 */ /* 0x000f28000c1e1900 */
[----:B------:R-:W4:Y:S01]  /*0470*/  LDG.E R21, desc[UR6][R4.64+0x44] ;  /* 0x0000440604157981 */ /* 0x000f22000c1e1900 */
[----:B-----5:R-:W-:-:S03]  /*0480*/  IADD3 R24, PT, PT, R16, R19, R24 ;  /* 0x0000001310187210 */ /* 0x020fc60007ffe018 */
[----:B------:R-:W5:Y:S04]  /*0490*/  LDG.E R16, desc[UR6][R4.64+0x48] ;  /* 0x0000480604107981 */ /* 0x000f68000c1e1900 */
[----:B------:R-:W5:Y:S01]  /*04a0*/  LDG.E R19, desc[UR6][R4.64+0x4c] ;  /* 0x00004c0604137981 */ /* 0x000f62000c1e1900 */
[----:B------:R-:W-:-:S03]  /*04b0*/  IADD3 R24, PT, PT, R17, R14, R24 ;  /* 0x0000000e11187210 */ /* 0x000fc60007ffe018 */
        /* <DEDUP_REMOVED lines=17> */
[----:B--2---:R-:W-:-:S03]  /*05d0*/  IADD3 R24, PT, PT, R25, R22, R24 ;  /* 0x0000001619187210 */ /* 0x004fc60007ffe018 */
[----:B------:R-:W2:Y:S04]  /*05e0*/  LDG.E R22, desc[UR6][R4.64+0x80] ;  /* 0x0000800604167981 */ /* 0x000ea8000c1e1900 */
[----:B------:R-:W2:Y:S01]  /*05f0*/  LDG.E R25, desc[UR6][R4.64+0x84] ;  /* 0x0000840604197981 */ /* 0x000ea2000c1e1900 */
[----:B---3--:R-:W-:-:S03]  /*0600*/  IADD3 R24, PT, PT, R23, R20, R24 ;  /* 0x0000001417187210 */ /* 0x008fc60007ffe018 */
[----:B------:R-:W3:Y:S04]  /*0610*/  LDG.E R20, desc[UR6][R4.64+0x88] ;  /* 0x0000880604147981 */ /* 0x000ee8000c1e1900 */
        /* <DEDUP_REMOVED lines=78> */
[----:B------:R0:W5:Y:S01]  /*0b00*/  LDG.E R8, desc[UR6][R4.64+0x15c] ;  /* 0x00015c0604087981 */ /* 0x000162000c1e1900 */
[----:B------:R-:W-:-:S04]  /*0b10*/  IADD3 R0, PT, PT, R0, R9, R24 ;  /* 0x0000000900007210 */ /* 0x000fc80007ffe018 */
[----:B------:R-:W-:Y:S01]  /*0b20*/  IADD3 R0, PT, PT, R6, R7, R0 ;  /* 0x0000000706007210 */ /* 0x000fe20007ffe000 */
[----:B------:R-:W-:-:S04]  /*0b30*/  UIADD3 UR4, UPT, UPT, UR4, 0x60, URZ ;  /* 0x0000006004047890 */ /* 0x000fc8000fffe0ff */
[----:B------:R-:W-:Y:S01]  /*0b40*/  UISETP.NE.AND UP0, UPT, UR4, 0x2710, UPT ;  /* 0x000027100400788c */ /* 0x000fe2000bf05270 */
[----:B0-----:R-:W-:-:S05]  /*0b50*/  IADD3 R4, P0, PT, R4, 0x180, RZ ;  /* 0x0000018004047810 */ /* 0x001fca0007f1e0ff */
[----:B------:R-:W-:Y:S01]  /*0b60*/  IMAD.X R5, RZ, RZ, R5, P0 ;  /* 0x000000ffff057224 */ /* 0x000fe200000e0605 */
[----:B--2---:R-:W-:-:S04]  /*0b70*/  IADD3 R22, PT, PT, R22, R25, R0 ;  /* 0x0000001916167210 */ /* 0x004fc80007ffe000 */
[----:B---3--:R-:W-:-:S04]  /*0b80*/  IADD3 R20, PT, PT, R20, R23, R22 ;  /* 0x0000001714147210 */ /* 0x008fc80007ffe016 */
[----:B----4-:R-:W-:-:S04]  /*0b90*/  IADD3 R18, PT, PT, R18, R21, R20 ;  /* 0x0000001512127210 */ /* 0x010fc80007ffe014 */
[----:B-----5:R-:W-:-:S04]  /*0ba0*/  IADD3 R16, PT, PT, R16, R19, R18 ;  /* 0x0000001310107210 */ /* 0x020fc80007ffe012 */
[----:B------:R-:W-:-:S04]  /*0bb0*/  IADD3 R14, PT, PT, R14, R17, R16 ;  /* 0x000000110e0e7210 */ /* 0x000fc80007ffe010 */
[----:B------:R-:W-:-:S04]  /*0bc0*/  IADD3 R12, PT, PT, R12, R15, R14 ;  /* 0x0000000f0c0c7210 */ /* 0x000fc80007ffe00e */
[----:B------:R-:W-:-:S04]  /*0bd0*/  IADD3 R10, PT, PT, R13, R10, R12 ;  /* 0x0000000a0d0a7210 */ /* 0x000fc80007ffe00c */
[----:B------:R-:W-:Y:S01]  /*0be0*/  IADD3 R23, PT, PT, R8, R11, R10 ;  /* 0x0000000b08177210 */ /* 0x000fe20007ffe00a */
[----:B------:R-:W-:Y:S06]  /*0bf0*/  BRA.U UP0, `(.L_x_0) ;  /* 0xfffffff500ac7547 */ /* 0x000fec000b83ffff */
[----:B------:R-:W-:Y:S01]  /*0c00*/  STG.E desc[UR6][R2.64], R23 ;  /* 0x0000001702007986 */ /* 0x000fe2000c101906 */
[----:B------:R-:W-:Y:S05]  /*0c10*/  EXIT ;  /* 0x000000000000794d */ /* 0x000fea0003800000 */
.L_x_1:
[----:B------:R-:W-:-:S00]  /*0c20*/  BRA `(.L_x_1) ;  /* 0xfffffffc00fc7947 */ /* 0x000fc0000383ffff */
[----:B------:R-:W-:-:S00]  /*0c30*/  NOP ;  /* 0x0000000000007918 */ /* 0x000fc00000000000 */
        /* <DEDUP_REMOVED lines=12> */
.L_x_4:


//--------------------- .text._Z13kernel_gl_memPiS_ --------------------------
	.section	.text._Z13kernel_gl_memPiS_,"ax",@progbits
	.align	128
        .global         _Z13kernel_gl_memPiS_
        .type           _Z13kernel_gl_memPiS_,@function
        .size           _Z13kernel_gl_memPiS_,(.L_x_5 - _Z13kernel_gl_memPiS_)
        .other          _Z13kernel_gl_memPiS_,@"STO_CUDA_ENTRY STV_DEFAULT"
_Z13kernel_gl_memPiS_:
.text._Z13kernel_gl_memPiS_:
        /* <DEDUP_REMOVED lines=9> */
[----:B------:R-:W2:Y:S01]  /*0090*/  LDCU.64 UR4, c[0x0][0x388] ;  /* 0x00007100ff0477ac */ /* 0x000ea20008000a00 */
[----:B0-----:R-:W-:-:S05]  /*00a0*/  IMAD.WIDE R2, R5, 0x4, R2 ;  /* 0x0000000405027825 */ /* 0x001fca00078e0202 */
[----:B-1----:R0:W5:Y:S01]  /*00b0*/  LDG.E R7, desc[UR6][R2.64] ;  /* 0x0000000602077981 */ /* 0x002162000c1e1900 */
[----:B--2---:R-:W-:-:S04]  /*00c0*/  UIADD3 UR4, UP0, UPT, UR4, 0x20, URZ ;  /* 0x0000002004047890 */ /* 0x004fc8000ff1e0ff */
[----:B------:R-:W-:Y:S02]  /*00d0*/  UIADD3.X UR5, UPT, UPT, URZ, UR5, URZ, UP0, !UPT ;  /* 0x00000005ff057290 */ /* 0x000fe400087fe4ff */
[----:B------:R-:W-:Y:S01]  /*00e0*/  MOV R0, UR4 ;  /* 0x0000000400007c02 */ /* 0x000fe20008000f00 */
[----:B------:R-:W-:-:S03]  /*00f0*/  UMOV UR4, URZ ;  /* 0x000000ff00047c82 */ /* 0x000fc60008000000 */
[----:B0-----:R-:W-:-:S07]  /*0100*/  MOV R13, UR5 ;  /* 0x00000005000d7c02 */ /* 0x001fce0008000f00 */
.L_x_2:
[----:B------:R-:W-:Y:S01]  /*0110*/  IMAD.MOV.U32 R4, RZ, RZ, R0 ;  /* 0x000000ffff047224 */ /* 0x000fe200078e0000 */
[----:B------:R-:W-:-:S05]  /*0120*/  MOV R5, R13 ;  /* 0x0000000d00057202 */ /* 0x000fca0000000f00 */
[----:B------:R-:W2:Y:S02]  /*0130*/  LDG.E R0, desc[UR6][R4.64+-0x20] ;  /* 0xffffe00604007981 */ /* 0x000ea4000c1e1900 */
[----:B--23-5:R-:W-:-:S05]  /*0140*/  IMAD.IADD R7, R0, 0x1, R7 ;  /* 0x0000000100077824 */ /* 0x02cfca00078e0207 */
[----:B------:R0:W-:Y:S04]  /*0150*/  STG.E desc[UR6][R2.64], R7 ;  /* 0x0000000702007986 */ /* 0x0001e8000c101906 */
[----:B------:R-:W2:Y:S02]  /*0160*/  LDG.E R0, desc[UR6][R4.64+-0x1c] ;  /* 0xffffe40604007981 */ /* 0x000ea4000c1e1900 */
[----:B--2---:R-:W-:-:S05]  /*0170*/  IADD3 R9, PT, PT, R7, R0, RZ ;  /* 0x0000000007097210 */ /* 0x004fca0007ffe0ff */
[----:B------:R1:W-:Y:S04]  /*0180*/  STG.E desc[UR6][R2.64], R9 ;  /* 0x0000000902007986 */ /* 0x0003e8000c101906 */
[----:B------:R-:W2:Y:S02]  /*0190*/  LDG.E R0, desc[UR6][R4.64+-0x18] ;  /* 0xffffe80604007981 */ /* 0x000ea4000c1e1900 */
[----:B--2---:R-:W-:-:S05]  /*01a0*/  IMAD.IADD R11, R9, 0x1, R0 ;  /* 0x00000001090b7824 */ /* 0x004fca00078e0200 */
[----:B------:R2:W-:Y:S04]  /*01b0*/  STG.E desc[UR6][R2.64], R11 ;  /* 0x0000000b02007986 */ /* 0x0005e8000c101906 */
[----:B------:R-:W3:Y:S02]  /*01c0*/  LDG.E R0, desc[UR6][R4.64+-0x14] ;  /* 0xffffec0604007981 */ /* 0x000ee4000c1e1900 */
[----:B---3--:R-:W-:-:S05]  /*01d0*/  IADD3 R13, PT, PT, R11, R0, RZ ;  /* 0x000000000b0d7210 */ /* 0x008fca0007ffe0ff */
[----:B------:R3:W-:Y:S04]  /*01e0*/  STG.E desc[UR6][R2.64], R13 ;  /* 0x0000000d02007986 */ /* 0x0007e8000c101906 */
[----:B------:R-:W0:Y:S02]  /*01f0*/  LDG.E R0, desc[UR6][R4.64+-0x10] ;  /* 0xfffff00604007981 */ /* 0x000e24000c1e1900 */
[----:B0-----:R-:W-:-:S05]  /*0200*/  IMAD.IADD R7, R13, 0x1, R0 ;  /* 0x000000010d077824 */ /* 0x001fca00078e0200 */
[----:B------:R0:W-:Y:S04]  /*0210*/  STG.E desc[UR6][R2.64], R7 ;  /* 0x0000000702007986 */ /* 0x0001e8000c101906 */
[----:B------:R-:W1:Y:S02]  /*0220*/  LDG.E R0, desc[UR6][R4.64+-0xc] ;  /* 0xfffff40604007981 */ /* 0x000e64000c1e1900 */
[----:B-1----:R-:W-:-:S05]  /*0230*/  IADD3 R9, PT, PT, R7, R0, RZ ;  /* 0x0000000007097210 */ /* 0x002fca0007ffe0ff */
        /* <DEDUP_REMOVED lines=201> */
[----:B------:R-:W-:Y:S04]  /*0ed0*/  STG.E desc[UR6][R2.64], R7 ;  /* 0x0000000702007986 */ /* 0x000fe8000c101906 */
        /* <DEDUP_REMOVED lines=9> */
[----:B------:R-:W3:Y:S02]  /*0f70*/  LDG.E R0, desc[UR6][R4.64+0x110] ;  /* 0x0001100604007981 */ /* 0x000ee4000c1e1900 */
[----:B---3--:R-:W-:-:S05]  /*0f80*/  IMAD.IADD R15, R13, 0x1, R0 ;  /* 0x000000010d0f7824 */ /* 0x008fca00078e0200 */
[----:B------:R3:W-:Y:S04]  /*0f90*/  STG.E desc[UR6][R2.64], R15 ;  /* 0x0000000f02007986 */ /* 0x0007e8000c101906 */
[----:B------:R-:W0:Y:S02]  /*0fa0*/  LDG.E R0, desc[UR6][R4.64+0x114] ;  /* 0x0001140604007981 */ /* 0x000e24000c1e1900 */
[----:B0-----:R-:W-:-:S05]  /*0fb0*/  IADD3 R9, PT, PT, R15, R0, RZ ;  /* 0x000000000f097210 */ /* 0x001fca0007ffe0ff */
[----:B------:R3:W-:Y:S04]  /*0fc0*/  STG.E desc[UR6][R2.64], R9 ;  /* 0x0000000902007986 */ /* 0x0007e8000c101906 */
[----:B------:R-:W1:Y:S02]  /*0fd0*/  LDG.E R0, desc[UR6][R4.64+0x118] ;  /* 0x0001180604007981 */ /* 0x000e64000c1e1900 */
[----:B-1----:R-:W-:-:S05]  /*0fe0*/  IMAD.IADD R11, R9, 0x1, R0 ;  /* 0x00000001090b7824 */ /* 0x002fca00078e0200 */
[----:B------:R3:W-:Y:S04]  /*0ff0*/  STG.E desc[UR6][R2.64], R11 ;  /* 0x0000000b02007986 */ /* 0x0007e8000c101906 */
[----:B------:R-:W4:Y:S01]  /*1000*/  LDG.E R0, desc[UR6][R4.64+0x11c] ;  /* 0x00011c0604007981 */ /* 0x000f22000c1e1900 */
[----:B------:R-:W-:-:S04]  /*1010*/  UIADD3 UR4, UPT, UPT, UR4, 0x50, URZ ;  /* 0x0000005004047890 */ /* 0x000fc8000fffe0ff */
[----:B------:R-:W-:Y:S01]  /*1020*/  UISETP.NE.AND UP0, UPT, UR4, 0x2710, UPT ;  /* 0x000027100400788c */ /* 0x000fe2000bf05270 */
[----:B----4-:R-:W-:Y:S02]  /*1030*/  IADD3 R7, PT, PT, R11, R0, RZ ;  /* 0x000000000b077210 */ /* 0x010fe40007ffe0ff */
[----:B------:R-:W-:-:S03]  /*1040*/  IADD3 R0, P0, PT, R4, 0x140, RZ ;  /* 0x0000014004007810 */ /* 0x000fc60007f1e0ff */
[----:B------:R3:W-:Y:S02]  /*1050*/  STG.E desc[UR6][R2.64], R7 ;  /* 0x0000000702007986 */ /* 0x0007e4000c101906 */
[----:B--2---:R-:W-:Y:S01]  /*1060*/  IMAD.X R13, RZ, RZ, R5, P0 ;  /* 0x000000ffff0d7224 */ /* 0x004fe200000e0605 */
[----:B------:R-:W-:Y:S07]  /*1070*/  BRA.U UP0, `(.L_x_2) ;  /* 0xfffffff100247547 */ /* 0x000fee000b83ffff */
[----:B------:R-:W-:Y:S05]  /*1080*/  EXIT ;  /* 0x000000000000794d */ /* 0x000fea0003800000 */
.L_x_3:
        /* <DEDUP_REMOVED lines=15> */
.L_x_5:


//--------------------- .nv.shared.reserved.0     --------------------------
	.section	.nv.shared.reserved.0,"aw",@nobits
	.weak		__nv_reservedSMEM_offset_0_alias
	.size		__nv_reservedSMEM_offset_0_alias, 0, 64
	.other		__nv_reservedSMEM_offset_0_alias,@"STO_CUDA_RESERVED_SHARED STV_DEFAULT"
__nv_reservedSMEM_offset_0_alias:
	.zero		0
	.zero		64


//--------------------- .nv.constant0._Z14kernel_reg_memPiS_ --------------------------
	.section	.nv.constant0._Z14kernel_reg_memPiS_,"a",@progbits
	.sectionflags	@""
	.align	4
.nv.constant0._Z14kernel_reg_memPiS_:
	.zero		912


//--------------------- .nv.constant0._Z13kernel_gl_memPiS_ --------------------------
	.section	.nv.constant0._Z13kernel_gl_memPiS_,"a",@progbits
	.sectionflags	@""
	.align	4
.nv.constant0._Z13kernel_gl_memPiS_:
	.zero		912


//--------------------- SYMBOLS --------------------------

	.type		.nv.reservedSmem.offset0,@object
	.size		.nv.reservedSmem.offset0,0x4
